//
// Generated by NVIDIA NVVM Compiler
//
// Compiler Build ID: CL-36424714
// Cuda compilation tools, release 13.0, V13.0.88
// Based on NVVM 20.0.0
//

.version 9.0
.target sm_100
.address_size 64

	// .globl	_Z8lut_gemmPKfPKiPfS0_iii
// _ZZ8lut_gemmPKfPKiPfS0_iiiE3lut has been demoted

.visible .entry _Z8lut_gemmPKfPKiPfS0_iii(
	.param .u64 .ptr .align 1 _Z8lut_gemmPKfPKiPfS0_iii_param_0,
	.param .u64 .ptr .align 1 _Z8lut_gemmPKfPKiPfS0_iii_param_1,
	.param .u64 .ptr .align 1 _Z8lut_gemmPKfPKiPfS0_iii_param_2,
	.param .u64 .ptr .align 1 _Z8lut_gemmPKfPKiPfS0_iii_param_3,
	.param .u32 _Z8lut_gemmPKfPKiPfS0_iii_param_4,
	.param .u32 _Z8lut_gemmPKfPKiPfS0_iii_param_5,
	.param .u32 _Z8lut_gemmPKfPKiPfS0_iii_param_6
)
{
	.reg .pred 	%p<14>;
	.reg .b32 	%r<112>;
	.reg .b32 	%f<42>;
	.reg .b64 	%rd<26>;
	// demoted variable
	.shared .align 4 .b8 _ZZ8lut_gemmPKfPKiPfS0_iiiE3lut[64];
	ld.param.u64 	%rd9, [_Z8lut_gemmPKfPKiPfS0_iii_param_0];
	ld.param.u64 	%rd12, [_Z8lut_gemmPKfPKiPfS0_iii_param_1];
	ld.param.u64 	%rd10, [_Z8lut_gemmPKfPKiPfS0_iii_param_2];
	ld.param.u64 	%rd11, [_Z8lut_gemmPKfPKiPfS0_iii_param_3];
	ld.param.u32 	%r25, [_Z8lut_gemmPKfPKiPfS0_iii_param_4];
	ld.param.u32 	%r26, [_Z8lut_gemmPKfPKiPfS0_iii_param_5];
	ld.param.u32 	%r27, [_Z8lut_gemmPKfPKiPfS0_iii_param_6];
	cvta.to.global.u64 	%rd1, %rd12;
	mov.u32 	%r1, %ctaid.y;
	mov.u32 	%r28, %ctaid.x;
	mov.u32 	%r29, %ntid.x;
	mov.u32 	%r2, %tid.x;
	mad.lo.s32 	%r3, %r28, %r29, %r2;
	setp.lt.s32 	%p1, %r26, 1;
	mov.f32 	%f40, 0f00000000;
	@%p1 bra 	$L__BB0_19;
	cvta.to.global.u64 	%rd13, %rd11;
	mul.lo.s32 	%r107, %r26, %r1;
	shl.b32 	%r31, %r2, 1;
	and.b32  	%r32, %r31, 2;
	add.s32 	%r33, %r32, -1;
	cvt.rn.f32.s32 	%f1, %r33;
	and.b32  	%r34, %r2, 2;
	add.s32 	%r35, %r34, -1;
	cvt.rn.f32.s32 	%f2, %r35;
	shr.u32 	%r36, %r2, 1;
	and.b32  	%r37, %r36, 2;
	add.s32 	%r38, %r37, -1;
	cvt.rn.f32.s32 	%f3, %r38;
	shr.u32 	%r39, %r2, 2;
	and.b32  	%r40, %r39, 2;
	add.s32 	%r41, %r40, -1;
	cvt.rn.f32.s32 	%f4, %r41;
	mul.wide.s32 	%rd14, %r3, 4;
	add.s64 	%rd2, %rd13, %rd14;
	mul.wide.s32 	%rd3, %r27, 4;
	add.s64 	%rd4, %rd2, %rd3;
	shl.b32 	%r42, %r27, 1;
	add.s64 	%rd5, %rd4, %rd3;
	add.s32 	%r106, %r3, %r42;
	shl.b32 	%r6, %r27, 2;
	mad.lo.s32 	%r105, %r27, 3, %r3;
	cvta.to.global.u64 	%rd6, %rd9;
	mov.f32 	%f40, 0f00000000;
	mov.b32 	%r108, 1;
	mov.u32 	%r104, %r3;
$L__BB0_2:
	setp.gt.u32 	%p2, %r2, 15;
	@%p2 bra 	$L__BB0_10;
	mul.wide.u32 	%rd15, %r107, 4;
	add.s64 	%rd7, %rd6, %rd15;
	ld.global.f32 	%f6, [%rd7];
	setp.ge.s32 	%p3, %r108, %r26;
	mov.f32 	%f37, 0f00000000;
	@%p3 bra 	$L__BB0_5;
	ld.global.f32 	%f37, [%rd7+4];
$L__BB0_5:
	add.s32 	%r43, %r108, 1;
	setp.ge.s32 	%p4, %r43, %r26;
	mov.f32 	%f38, 0f00000000;
	@%p4 bra 	$L__BB0_7;
	ld.global.f32 	%f38, [%rd7+8];
$L__BB0_7:
	add.s32 	%r44, %r108, 2;
	setp.ge.s32 	%p5, %r44, %r26;
	mov.f32 	%f39, 0f00000000;
	@%p5 bra 	$L__BB0_9;
	ld.global.f32 	%f39, [%rd7+12];
$L__BB0_9:
	mul.f32 	%f21, %f37, %f2;
	fma.rn.f32 	%f22, %f6, %f1, %f21;
	fma.rn.f32 	%f23, %f38, %f3, %f22;
	fma.rn.f32 	%f24, %f39, %f4, %f23;
	shl.b32 	%r45, %r2, 2;
	mov.u32 	%r46, _ZZ8lut_gemmPKfPKiPfS0_iiiE3lut;
	add.s32 	%r47, %r46, %r45;
	st.shared.f32 	[%r47], %f24;
$L__BB0_10:
	setp.ge.s32 	%p6, %r3, %r27;
	bar.sync 	0;
	@%p6 bra 	$L__BB0_18;
	mul.wide.s32 	%rd16, %r104, 4;
	add.s64 	%rd8, %rd1, %rd16;
	ld.global.u32 	%r13, [%rd8];
	setp.ge.s32 	%p7, %r108, %r26;
	mov.b32 	%r109, 0;
	@%p7 bra 	$L__BB0_13;
	add.s64 	%rd17, %rd8, %rd3;
	ld.global.u32 	%r109, [%rd17];
$L__BB0_13:
	add.s32 	%r50, %r108, 1;
	setp.ge.s32 	%p8, %r50, %r26;
	mov.b32 	%r110, 0;
	@%p8 bra 	$L__BB0_15;
	mul.wide.s32 	%rd18, %r106, 4;
	add.s64 	%rd19, %rd1, %rd18;
	ld.global.u32 	%r110, [%rd19];
$L__BB0_15:
	add.s32 	%r52, %r108, 2;
	setp.ge.s32 	%p9, %r52, %r26;
	mov.b32 	%r111, 0;
	@%p9 bra 	$L__BB0_17;
	mul.wide.s32 	%rd20, %r105, 4;
	add.s64 	%rd21, %rd1, %rd20;
	ld.global.u32 	%r111, [%rd21];
$L__BB0_17:
	and.b32  	%r53, %r13, 1;
	shl.b32 	%r54, %r111, 3;
	and.b32  	%r55, %r54, 8;
	shl.b32 	%r56, %r110, 2;
	and.b32  	%r57, %r56, 4;
	shl.b32 	%r58, %r109, 1;
	and.b32  	%r59, %r58, 2;
	or.b32  	%r60, %r57, %r53;
	or.b32  	%r61, %r60, %r55;
	or.b32  	%r62, %r61, %r59;
	shl.b32 	%r63, %r62, 2;
	mov.u32 	%r64, _ZZ8lut_gemmPKfPKiPfS0_iiiE3lut;
	add.s32 	%r65, %r64, %r63;
	ld.shared.f32 	%f25, [%r65];
	ld.global.f32 	%f26, [%rd2];
	fma.rn.f32 	%f27, %f25, %f26, %f40;
	shr.u32 	%r66, %r13, 1;
	and.b32  	%r67, %r66, 1;
	shl.b32 	%r68, %r111, 2;
	and.b32  	%r69, %r68, 8;
	shl.b32 	%r70, %r110, 1;
	and.b32  	%r71, %r70, 4;
	and.b32  	%r72, %r109, 2;
	or.b32  	%r73, %r71, %r67;
	or.b32  	%r74, %r73, %r69;
	or.b32  	%r75, %r74, %r72;
	shl.b32 	%r76, %r75, 2;
	add.s32 	%r77, %r64, %r76;
	ld.shared.f32 	%f28, [%r77];
	ld.global.f32 	%f29, [%rd4];
	fma.rn.f32 	%f30, %f28, %f29, %f27;
	shr.u32 	%r78, %r13, 2;
	and.b32  	%r79, %r78, 1;
	shl.b32 	%r80, %r111, 1;
	and.b32  	%r81, %r80, 8;
	and.b32  	%r82, %r110, 4;
	shr.u32 	%r83, %r109, 1;
	and.b32  	%r84, %r83, 2;
	or.b32  	%r85, %r82, %r79;
	or.b32  	%r86, %r85, %r81;
	or.b32  	%r87, %r86, %r84;
	shl.b32 	%r88, %r87, 2;
	add.s32 	%r89, %r64, %r88;
	ld.shared.f32 	%f31, [%r89];
	ld.global.f32 	%f32, [%rd5];
	fma.rn.f32 	%f33, %f31, %f32, %f30;
	shr.u32 	%r90, %r13, 3;
	and.b32  	%r91, %r90, 1;
	and.b32  	%r92, %r111, 8;
	shr.u32 	%r93, %r110, 1;
	and.b32  	%r94, %r93, 4;
	shr.u32 	%r95, %r109, 2;
	and.b32  	%r96, %r95, 2;
	or.b32  	%r97, %r94, %r91;
	or.b32  	%r98, %r97, %r92;
	or.b32  	%r99, %r98, %r96;
	shl.b32 	%r100, %r99, 2;
	add.s32 	%r101, %r64, %r100;
	ld.shared.f32 	%f34, [%r101];
	add.s64 	%rd22, %rd5, %rd3;
	ld.global.f32 	%f35, [%rd22];
	fma.rn.f32 	%f40, %f34, %f35, %f33;
$L__BB0_18:
	bar.sync 	0;
	add.s32 	%r20, %r108, 4;
	add.s32 	%r102, %r108, 3;
	add.s32 	%r107, %r107, 4;
	add.s32 	%r106, %r106, %r6;
	add.s32 	%r105, %r105, %r6;
	add.s32 	%r104, %r104, %r6;
	setp.lt.s32 	%p10, %r102, %r26;
	mov.u32 	%r108, %r20;
	@%p10 bra 	$L__BB0_2;
$L__BB0_19:
	setp.ge.s32 	%p11, %r3, %r27;
	setp.ge.s32 	%p12, %r1, %r25;
	or.pred  	%p13, %p12, %p11;
	@%p13 bra 	$L__BB0_21;
	mad.lo.s32 	%r103, %r27, %r1, %r3;
	cvta.to.global.u64 	%rd23, %rd10;
	mul.wide.s32 	%rd24, %r103, 4;
	add.s64 	%rd25, %rd23, %rd24;
	st.global.f32 	[%rd25], %f40;
$L__BB0_21:
	ret;

}


// ===== COMPILED SASS (sm_100) =====

	.target	sm_100

	.elftype	@"ET_EXEC"


//--------------------- .note.nv.tkinfo           --------------------------
	.section	.note.nv.tkinfo,"",@"SHT_NOTE"
	.sectionflags	@"SHF_NOTE_NV_TKINFO"
	.tkinfo
        /*0018*/ 	.word	0x00000002
        /*0030*/ 	.string	""
        /*0030*/ 	.string	"ptxas"
        /*0030*/ 	.string	"Cuda compilation tools, release 13.0, V13.0.88"
        /*0030*/ 	.string	"Build cuda_13.0.r13.0/compiler.36424714_0"
        /*0030*/ 	.string	"-arch sm_100 -m 64 "



//--------------------- .note.nv.cuinfo           --------------------------
	.section	.note.nv.cuinfo,"",@"SHT_NOTE"
	.sectionflags	@"SHF_NOTE_NV_CUINFO"
        /*0018*/ 	.short	0x0002
        /*001a*/ 	.short	0x0064
        /*001c*/ 	.short	0x0082
	.zero		2


//--------------------- .nv.info                  --------------------------
	.section	.nv.info,"",@"SHT_CUDA_INFO"
	.align	4


	//----- nvinfo : EIATTR_REGCOUNT
	.align		4
        /*0000*/ 	.byte	0x04, 0x2f
        /*0002*/ 	.short	(.L_1 - .L_0)
	.align		4
.L_0:
        /*0004*/ 	.word	index@(_Z8lut_gemmPKfPKiPfS0_iii)
        /*0008*/ 	.word	0x00000020


	//----- nvinfo : EIATTR_FRAME_SIZE
	.align		4
.L_1:
        /*000c*/ 	.byte	0x04, 0x11
        /*000e*/ 	.short	(.L_3 - .L_2)
	.align		4
.L_2:
        /*0010*/ 	.word	index@(_Z8lut_gemmPKfPKiPfS0_iii)
        /*0014*/ 	.word	0x00000000


	//----- nvinfo : EIATTR_MIN_STACK_SIZE
	.align		4
.L_3:
        /*0018*/ 	.byte	0x04, 0x12
        /*001a*/ 	.short	(.L_5 - .L_4)
	.align		4
.L_4:
        /*001c*/ 	.word	index@(_Z8lut_gemmPKfPKiPfS0_iii)
        /*0020*/ 	.word	0x00000000
.L_5:


//--------------------- .nv.compat                --------------------------
	.section	.nv.compat,"",@"SHT_CUDA_COMPAT_INFO"
	.align	4
        /*0000*/ 	.byte	0x02, 0x09, 0x00, 0x00, 0x02, 0x02, 0x01, 0x00, 0x02, 0x05, 0x05, 0x00, 0x03, 0x07, 0x01, 0x01
        /*0010*/ 	.byte	0x02, 0x03, 0x00, 0x00, 0x02, 0x06, 0x01, 0x00, 0x04, 0x0b, 0x08, 0x00, 0x09, 0x00, 0x00, 0x00
        /*0020*/ 	.byte	0x00, 0x00, 0x00, 0x00


//--------------------- .nv.info._Z8lut_gemmPKfPKiPfS0_iii --------------------------
	.section	.nv.info._Z8lut_gemmPKfPKiPfS0_iii,"",@"SHT_CUDA_INFO"
	.sectionflags	@""
	.align	4


	//----- nvinfo : EIATTR_CUDA_API_VERSION
	.align		4
        /*0000*/ 	.byte	0x04, 0x37
        /*0002*/ 	.short	(.L_7 - .L_6)
.L_6:
        /*0004*/ 	.word	0x00000082


	//----- nvinfo : EIATTR_KPARAM_INFO
	.align		4
.L_7:
        /*0008*/ 	.byte	0x04, 0x17
        /*000a*/ 	.short	(.L_9 - .L_8)
.L_8:
        /*000c*/ 	.word	0x00000000
        /*0010*/ 	.short	0x0006
        /*0012*/ 	.short	0x0028
        /*0014*/ 	.byte	0x00, 0xf0, 0x11, 0x00


	//----- nvinfo : EIATTR_KPARAM_INFO
	.align		4
.L_9:
        /*0018*/ 	.byte	0x04, 0x17
        /*001a*/ 	.short	(.L_11 - .L_10)
.L_10:
        /*001c*/ 	.word	0x00000000
        /*0020*/ 	.short	0x0005
        /*0022*/ 	.short	0x0024
        /*0024*/ 	.byte	0x00, 0xf0, 0x11, 0x00


	//----- nvinfo : EIATTR_KPARAM_INFO
	.align		4
.L_11:
        /*0028*/ 	.byte	0x04, 0x17
        /*002a*/ 	.short	(.L_13 - .L_12)
.L_12:
        /*002c*/ 	.word	0x00000000
        /*0030*/ 	.short	0x0004
        /*0032*/ 	.short	0x0020
        /*0034*/ 	.byte	0x00, 0xf0, 0x11, 0x00


	//----- nvinfo : EIATTR_KPARAM_INFO
	.align		4
.L_13:
        /*0038*/ 	.byte	0x04, 0x17
        /*003a*/ 	.short	(.L_15 - .L_14)
.L_14:
        /*003c*/ 	.word	0x00000000
        /*0040*/ 	.short	0x0003
        /*0042*/ 	.short	0x0018
        /*0044*/ 	.byte	0x00, 0xf5, 0x21, 0x00


	//----- nvinfo : EIATTR_KPARAM_INFO
	.align		4
.L_15:
        /*0048*/ 	.byte	0x04, 0x17
        /*004a*/ 	.short	(.L_17 - .L_16)
.L_16:
        /*004c*/ 	.word	0x00000000
        /*0050*/ 	.short	0x0002
        /*0052*/ 	.short	0x0010
        /*0054*/ 	.byte	0x00, 0xf5, 0x21, 0x00


	//----- nvinfo : EIATTR_KPARAM_INFO
	.align		4
.L_17:
        /*0058*/ 	.byte	0x04, 0x17
        /*005a*/ 	.short	(.L_19 - .L_18)
.L_18:
        /*005c*/ 	.word	0x00000000
        /*0060*/ 	.short	0x0001
        /*0062*/ 	.short	0x0008
        /*0064*/ 	.byte	0x00, 0xf5, 0x21, 0x00


	//----- nvinfo : EIATTR_KPARAM_INFO
	.align		4
.L_19:
        /*0068*/ 	.byte	0x04, 0x17
        /*006a*/ 	.short	(.L_21 - .L_20)
.L_20:
        /*006c*/ 	.word	0x00000000
        /*0070*/ 	.short	0x0000
        /*0072*/ 	.short	0x0000
        /*0074*/ 	.byte	0x00, 0xf5, 0x21, 0x00


	//----- nvinfo : EIATTR_SPARSE_MMA_MASK
	.align		4
.L_21:
        /*0078*/ 	.byte	0x03, 0x50
        /*007a*/ 	.short	0x0000


	//----- nvinfo : EIATTR_MAXREG_COUNT
	.align		4
        /*007c*/ 	.byte	0x03, 0x1b
        /*007e*/ 	.short	0x00ff


	//----- nvinfo : EIATTR_NUM_BARRIERS
	.align		4
        /*0080*/ 	.byte	0x02, 0x4c
        /*0082*/ 	.byte	0x01
	.zero		1


	//----- nvinfo : EIATTR_MERCURY_ISA_VERSION
	.align		4
        /*0084*/ 	.byte	0x03, 0x5f
        /*0086*/ 	.short	0x0101


	//----- nvinfo : EIATTR_VRC_CTA_INIT_COUNT
	.align		4
        /*0088*/ 	.byte	0x02, 0x4a
	.zero		1
	.zero		1


	//----- nvinfo : EIATTR_EXIT_INSTR_OFFSETS
	.align		4
        /*008c*/ 	.byte	0x04, 0x1c
        /*008e*/ 	.short	(.L_23 - .L_22)


	//   ....[0]....
.L_22:
        /*0090*/ 	.word	0x00000970


	//   ....[1]....
        /*0094*/ 	.word	0x000009c0


	//----- nvinfo : EIATTR_CRS_STACK_SIZE
	.align		4
.L_23:
        /*0098*/ 	.byte	0x04, 0x1e
        /*009a*/ 	.short	(.L_25 - .L_24)
.L_24:
        /*009c*/ 	.word	0x00000000


	//----- nvinfo : EIATTR_CBANK_PARAM_SIZE
	.align		4
.L_25:
        /*00a0*/ 	.byte	0x03, 0x19
        /*00a2*/ 	.short	0x002c


	//----- nvinfo : EIATTR_PARAM_CBANK
	.align		4
        /*00a4*/ 	.byte	0x04, 0x0a
        /*00a6*/ 	.short	(.L_27 - .L_26)
	.align		4
.L_26:
        /*00a8*/ 	.word	index@(.nv.constant0._Z8lut_gemmPKfPKiPfS0_iii)
        /*00ac*/ 	.short	0x0380
        /*00ae*/ 	.short	0x002c


	//----- nvinfo : EIATTR_SW_WAR
	.align		4
.L_27:
        /*00b0*/ 	.byte	0x04, 0x36
        /*00b2*/ 	.short	(.L_29 - .L_28)
.L_28:
        /*00b4*/ 	.word	0x00000008
.L_29:


//--------------------- .nv.callgraph             --------------------------
	.section	.nv.callgraph,"",@"SHT_CUDA_CALLGRAPH"
	.align	4
	.sectionentsize	8
	.align		4
        /*0000*/ 	.word	0x00000000
	.align		4
        /*0004*/ 	.word	0xffffffff
	.align		4
        /*0008*/ 	.word	0x00000000
	.align		4
        /*000c*/ 	.word	0xfffffffe
	.align		4
        /*0010*/ 	.word	0x00000000
	.align		4
        /*0014*/ 	.word	0xfffffffd
	.align		4
        /*0018*/ 	.word	0x00000000
	.align		4
        /*001c*/ 	.word	0xfffffffc


//--------------------- .text._Z8lut_gemmPKfPKiPfS0_iii --------------------------
	.section	.text._Z8lut_gemmPKfPKiPfS0_iii,"ax",@progbits
	.align	128
        .global         _Z8lut_gemmPKfPKiPfS0_iii
        .type           _Z8lut_gemmPKfPKiPfS0_iii,@function
        .size           _Z8lut_gemmPKfPKiPfS0_iii,(.L_x_7 - _Z8lut_gemmPKfPKiPfS0_iii)
        .other          _Z8lut_gemmPKfPKiPfS0_iii,@"STO_CUDA_ENTRY STV_DEFAULT"
_Z8lut_gemmPKfPKiPfS0_iii:
.text._Z8lut_gemmPKfPKiPfS0_iii:
[----:B------:R-:W-:Y:S01]  /*0000*/  LDC R1, c[0x0][0x37c] ;  /* 0x0000df00ff017b82 */ /* 0x000fe20000000800 */
[----:B------:R-:W0:Y:S01]  /*0010*/  S2R R0, SR_TID.X ;  /* 0x0000000000007919 */ /* 0x000e220000002100 */
[----:B------:R-:W1:Y:S06]  /*0020*/  LDCU UR4, c[0x0][0x3a4] ;  /* 0x00007480ff0477ac */ /* 0x000e6c0008000800 */
[----:B------:R-:W0:Y:S01]  /*0030*/  S2UR UR5, SR_CTAID.X ;  /* 0x00000000000579c3 */ /* 0x000e220000002500 */
[----:B------:R-:W-:Y:S01]  /*0040*/  IMAD.MOV.U32 R23, RZ, RZ, RZ ;  /* 0x000000ffff177224 */ /* 0x000fe200078e00ff */
[----:B------:R-:W2:Y:S06]  /*0050*/  LDCU.64 UR8, c[0x0][0x358] ;  /* 0x00006b00ff0877ac */ /* 0x000eac0008000a00 */
[----:B------:R-:W0:Y:S08]  /*0060*/  LDC R3, c[0x0][0x360] ;  /* 0x0000d800ff037b82 */ /* 0x000e300000000800 */
[----:B------:R-:W3:Y:S01]  /*0070*/  S2UR UR7, SR_CTAID.Y ;  /* 0x00000000000779c3 */ /* 0x000ee20000002600 */
[----:B-1----:R-:W-:Y:S01]  /*0080*/  UISETP.GE.AND UP0, UPT, UR4, 0x1, UPT ;  /* 0x000000010400788c */ /* 0x002fe2000bf06270 */
[----:B0-----:R-:W-:-:S08]  /*0090*/  IMAD R2, R3, UR5, R0 ;  /* 0x0000000503027c24 */ /* 0x001fd0000f8e0200 */
[----:B--23--:R-:W-:Y:S05]  /*00a0*/  BRA.U !UP0, `(.L_x_0) ;  /* 0x0000000908207547 */ /* 0x00cfea000b800000 */
[----:B------:R-:W0:Y:S01]  /*00b0*/  LDC.64 R10, c[0x0][0x398] ;  /* 0x0000e600ff0a7b82 */ /* 0x000e220000000a00 */
[--C-:B------:R-:W-:Y:S01]  /*00c0*/  SHF.R.U32.HI R6, RZ, 0x1, R0.reuse ;  /* 0x00000001ff067819 */ /* 0x100fe20000011600 */
[C---:B------:R-:W-:Y:S01]  /*00d0*/  IMAD.SHL.U32 R4, R0.reuse, 0x2, RZ ;  /* 0x0000000200047824 */ /* 0x040fe200078e00ff */
[----:B------:R-:W-:Y:S01]  /*00e0*/  SHF.R.U32.HI R8, RZ, 0x2, R0 ;  /* 0x00000002ff087819 */ /* 0x000fe20000011600 */
[----:B------:R-:W-:Y:S01]  /*00f0*/  UIMAD UR4, UR7, UR4, URZ ;  /* 0x00000004070472a4 */ /* 0x000fe2000f8e02ff */
[----:B------:R-:W-:Y:S01]  /*0100*/  LOP3.LUT R5, R0, 0x2, RZ, 0xc0, !PT ;  /* 0x0000000200057812 */ /* 0x000fe200078ec0ff */
[----:B------:R-:W-:Y:S01]  /*0110*/  IMAD.MOV.U32 R23, RZ, RZ, RZ ;  /* 0x000000ffff177224 */ /* 0x000fe200078e00ff */
[----:B------:R-:W-:Y:S01]  /*0120*/  LOP3.LUT R12, R6, 0x2, RZ, 0xc0, !PT ;  /* 0x00000002060c7812 */ /* 0x000fe200078ec0ff */
[----:B------:R-:W1:Y:S01]  /*0130*/  LDC R17, c[0x0][0x3a8] ;  /* 0x0000ea00ff117b82 */ /* 0x000e620000000800 */
[----:B------:R-:W-:Y:S01]  /*0140*/  LOP3.LUT R15, R8, 0x2, RZ, 0xc0, !PT ;  /* 0x00000002080f7812 */ /* 0x000fe200078ec0ff */
[----:B------:R-:W-:Y:S01]  /*0150*/  VIADD R9, R5, 0xffffffff ;  /* 0xffffffff05097836 */ /* 0x000fe20000000000 */
[----:B------:R-:W-:Y:S01]  /*0160*/  LOP3.LUT R7, R4, 0x2, RZ, 0xc0, !PT ;  /* 0x0000000204077812 */ /* 0x000fe200078ec0ff */
[----:B------:R-:W-:Y:S01]  /*0170*/  VIADD R14, R12, 0xffffffff ;  /* 0xffffffff0c0e7836 */ /* 0x000fe20000000000 */
[----:B------:R-:W-:Y:S01]  /*0180*/  ISETP.GT.U32.AND P0, PT, R0, 0xf, PT ;  /* 0x0000000f0000780c */ /* 0x000fe20003f04070 */
[----:B------:R-:W-:Y:S01]  /*0190*/  VIADD R15, R15, 0xffffffff ;  /* 0xffffffff0f0f7836 */ /* 0x000fe20000000000 */
[----:B------:R-:W2:Y:S01]  /*01a0*/  LDCU UR10, c[0x0][0x3a4] ;  /* 0x00007480ff0a77ac */ /* 0x000ea20008000800 */
[----:B------:R-:W-:Y:S01]  /*01b0*/  VIADD R8, R7, 0xffffffff ;  /* 0xffffffff07087836 */ /* 0x000fe20000000000 */
[----:B------:R-:W-:Y:S01]  /*01c0*/  I2FP.F32.S32 R7, R9 ;  /* 0x0000000900077245 */ /* 0x000fe20000201400 */
[----:B------:R-:W-:Y:S01]  /*01d0*/  IMAD.MOV.U32 R3, RZ, RZ, R2 ;  /* 0x000000ffff037224 */ /* 0x000fe200078e0002 */
[----:B------:R-:W-:Y:S01]  /*01e0*/  I2FP.F32.S32 R9, R14 ;  /* 0x0000000e00097245 */ /* 0x000fe20000201400 */
[----:B------:R-:W-:Y:S01]  /*01f0*/  IMAD.U32 R4, RZ, RZ, UR4 ;  /* 0x00000004ff047e24 */ /* 0x000fe2000f8e00ff */
[----:B------:R-:W-:Y:S01]  /*0200*/  I2FP.F32.S32 R22, R15 ;  /* 0x0000000f00167245 */ /* 0x000fe20000201400 */
[----:B------:R-:W-:Y:S01]  /*0210*/  UMOV UR4, 0x1 ;  /* 0x0000000100047882 */ /* 0x000fe20000000000 */
[----:B------:R-:W-:Y:S01]  /*0220*/  I2FP.F32.S32 R8, R8 ;  /* 0x0000000800087245 */ /* 0x000fe20000201400 */
[----:B0-----:R-:W-:-:S04]  /*0230*/  IMAD.WIDE R10, R2, 0x4, R10 ;  /* 0x00000004020a7825 */ /* 0x001fc800078e020a */
[----:B-1----:R-:W-:-:S04]  /*0240*/  IMAD.WIDE R12, R17, 0x4, R10 ;  /* 0x00000004110c7825 */ /* 0x002fc800078e020a */
[C-C-:B------:R-:W-:Y:S02]  /*0250*/  IMAD R5, R17.reuse, 0x2, R2.reuse ;  /* 0x0000000211057824 */ /* 0x140fe400078e0202 */
[C---:B------:R-:W-:Y:S02]  /*0260*/  IMAD R6, R17.reuse, 0x3, R2 ;  /* 0x0000000311067824 */ /* 0x040fe400078e0202 */
[----:B--2---:R-:W-:-:S07]  /*0270*/  IMAD.WIDE R14, R17, 0x4, R12 ;  /* 0x00000004110e7825 */ /* 0x004fce00078e020c */
.L_x_5:
[----:B------:R-:W-:Y:S04]  /*0280*/  BSSY.RECONVERGENT B0, `(.L_x_1) ;  /* 0x000001a000007945 */ /* 0x000fe80003800200 */
[----:B0-----:R-:W-:Y:S05]  /*0290*/  @P0 BRA `(.L_x_2) ;  /* 0x0000000000600947 */ /* 0x001fea0003800000 */
[----:B------:R-:W0:Y:S01]  /*02a0*/  LDC R19, c[0x0][0x3a4] ;  /* 0x0000e900ff137b82 */ /* 0x000e220000000800 */
[----:B------:R-:W-:Y:S01]  /*02b0*/  UIADD3 UR5, UPT, UPT, UR4, 0x1, URZ ;  /* 0x0000000104057890 */ /* 0x000fe2000fffe0ff */
[----:B------:R-:W-:Y:S01]  /*02c0*/  IMAD.MOV.U32 R18, RZ, RZ, RZ ;  /* 0x000000ffff127224 */ /* 0x000fe200078e00ff */
[----:B------:R-:W-:-:S05]  /*02d0*/  UIADD3 UR6, UPT, UPT, UR4, 0x2, URZ ;  /* 0x0000000204067890 */ /* 0x000fca000fffe0ff */
[----:B------:R-:W1:Y:S01]  /*02e0*/  LDC.64 R16, c[0x0][0x380] ;  /* 0x0000e000ff107b82 */ /* 0x000e620000000a00 */
[----:B------:R-:W-:Y:S01]  /*02f0*/  IMAD.MOV.U32 R20, RZ, RZ, RZ ;  /* 0x000000ffff147224 */ /* 0x000fe200078e00ff */
[C---:B0-----:R-:W-:Y:S02]  /*0300*/  ISETP.LE.AND P1, PT, R19.reuse, UR4, PT ;  /* 0x0000000413007c0c */ /* 0x041fe4000bf23270 */
[C---:B------:R-:W-:Y:S02]  /*0310*/  ISETP.LE.AND P2, PT, R19.reuse, UR5, PT ;  /* 0x0000000513007c0c */ /* 0x040fe4000bf43270 */
[----:B------:R-:W-:Y:S01]  /*0320*/  ISETP.LE.AND P3, PT, R19, UR6, PT ;  /* 0x0000000613007c0c */ /* 0x000fe2000bf63270 */
[----:B-1----:R-:W-:-:S08]  /*0330*/  IMAD.WIDE.U32 R16, R4, 0x4, R16 ;  /* 0x0000000404107825 */ /* 0x002fd000078e0010 */
[----:B------:R-:W2:Y:S01]  /*0340*/  @!P1 LDG.E R18, desc[UR8][R16.64+0x4] ;  /* 0x0000040810129981 */ /* 0x000ea2000c1e1900 */
[----:B------:R-:W-:-:S03]  /*0350*/  IMAD.MOV.U32 R19, RZ, RZ, RZ ;  /* 0x000000ffff137224 */ /* 0x000fc600078e00ff */
[----:B------:R-:W3:Y:S04]  /*0360*/  LDG.E R24, desc[UR8][R16.64] ;  /* 0x0000000810187981 */ /* 0x000ee8000c1e1900 */
[----:B------:R-:W4:Y:S04]  /*0370*/  @!P2 LDG.E R20, desc[UR8][R16.64+0x8] ;  /* 0x000008081014a981 */ /* 0x000f28000c1e1900 */
[----:B------:R-:W5:Y:S01]  /*0380*/  @!P3 LDG.E R19, desc[UR8][R16.64+0xc] ;  /* 0x00000c081013b981 */ /* 0x000f62000c1e1900 */
[----:B------:R-:W0:Y:S01]  /*0390*/  S2UR UR6, SR_CgaCtaId ;  /* 0x00000000000679c3 */ /* 0x000e220000008800 */
[----:B------:R-:W-:-:S02]  /*03a0*/  UMOV UR5, 0x400 ;  /* 0x0000040000057882 */ /* 0x000fc40000000000 */
[----:B0-----:R-:W-:Y:S01]  /*03b0*/  ULEA UR5, UR6, UR5, 0x18 ;  /* 0x0000000506057291 */ /* 0x001fe2000f8ec0ff */
[----:B--2---:R-:W-:-:S04]  /*03c0*/  FMUL R21, R7, R18 ;  /* 0x0000001207157220 */ /* 0x004fc80000400000 */
[----:B---3--:R-:W-:-:S04]  /*03d0*/  FFMA R18, R8, R24, R21 ;  /* 0x0000001808127223 */ /* 0x008fc80000000015 */
[----:B----4-:R-:W-:Y:S01]  /*03e0*/  FFMA R21, R9, R20, R18 ;  /* 0x0000001409157223 */ /* 0x010fe20000000012 */
[----:B------:R-:W-:-:S03]  /*03f0*/  LEA R18, R0, UR5, 0x2 ;  /* 0x0000000500127c11 */ /* 0x000fc6000f8e10ff */
[----:B-----5:R-:W-:-:S05]  /*0400*/  FFMA R19, R22, R19, R21 ;  /* 0x0000001316137223 */ /* 0x020fca0000000015 */
[----:B------:R0:W-:Y:S02]  /*0410*/  STS [R18], R19 ;  /* 0x0000001312007388 */ /* 0x0001e40000000800 */
.L_x_2:
[----:B------:R-:W-:Y:S05]  /*0420*/  BSYNC.RECONVERGENT B0 ;  /* 0x0000000000007941 */ /* 0x000fea0003800200 */
.L_x_1:
[----:B------:R-:W1:Y:S01]  /*0430*/  LDC R27, c[0x0][0x3a8] ;  /* 0x0000ea00ff1b7b82 */ /* 0x000e620000000800 */
[----:B------:R-:W-:Y:S07]  /*0440*/  BSSY.RECONVERGENT B0, `(.L_x_3) ;  /* 0x0000045000007945 */ /* 0x000fee0003800200 */
[----:B------:R-:W-:Y:S01]  /*0450*/  BAR.SYNC.DEFER_BLOCKING 0x0 ;  /* 0x0000000000007b1d */ /* 0x000fe20000010000 */
[----:B-1----:R-:W-:-:S13]  /*0460*/  ISETP.GE.AND P1, PT, R2, R27, PT ;  /* 0x0000001b0200720c */ /* 0x002fda0003f26270 */
[----:B------:R-:W-:Y:S05]  /*0470*/  @P1 BRA `(.L_x_4) ;  /* 0x0000000400041947 */ /* 0x000fea0003800000 */
[----:B0-----:R-:W0:Y:S01]  /*0480*/  LDC R18, c[0x0][0x3a4] ;  /* 0x0000e900ff127b82 */ /* 0x001e220000000800 */
[----:B------:R-:W-:Y:S01]  /*0490*/  UIADD3 UR5, UPT, UPT, UR4, 0x1, URZ ;  /* 0x0000000104057890 */ /* 0x000fe2000fffe0ff */
[----:B------:R-:W-:-:S06]  /*04a0*/  IMAD.MOV.U32 R26, RZ, RZ, RZ ;  /* 0x000000ffff1a7224 */ /* 0x000fcc00078e00ff */
[----:B------:R-:W1:Y:S01]  /*04b0*/  LDC.64 R16, c[0x0][0x388] ;  /* 0x0000e200ff107b82 */ /* 0x000e620000000a00 */
[C---:B0-----:R-:W-:Y:S01]  /*04c0*/  ISETP.LE.AND P2, PT, R18.reuse, UR5, PT ;  /* 0x0000000512007c0c */ /* 0x041fe2000bf43270 */
[----:B------:R-:W-:Y:S02]  /*04d0*/  UIADD3 UR5, UPT, UPT, UR4, 0x2, URZ ;  /* 0x0000000204057890 */ /* 0x000fe4000fffe0ff */
[----:B------:R-:W-:-:S04]  /*04e0*/  ISETP.LE.AND P1, PT, R18, UR4, PT ;  /* 0x0000000412007c0c */ /* 0x000fc8000bf23270 */
[----:B------:R-:W-:-:S06]  /*04f0*/  ISETP.LE.AND P3, PT, R18, UR5, PT ;  /* 0x0000000512007c0c */ /* 0x000fcc000bf63270 */
[----:B-1----:R-:W-:Y:S01]  /*0500*/  @!P2 IMAD.WIDE R20, R5, 0x4, R16 ;  /* 0x000000040514a825 */ /* 0x002fe200078e0210 */
[----:B------:R-:W-:-:S04]  /*0510*/  CS2R R28, SRZ ;  /* 0x00000000001c7805 */ /* 0x000fc8000001ff00 */
[----:B------:R-:W2:Y:S02]  /*0520*/  @!P2 LDG.E R26, desc[UR8][R20.64] ;  /* 0x00000008141aa981 */ /* 0x000ea4000c1e1900 */
[----:B------:R-:W-:-:S04]  /*0530*/  @!P3 IMAD.WIDE R18, R6, 0x4, R16 ;  /* 0x000000040612b825 */ /* 0x000fc800078e0210 */
[----:B------:R-:W-:Y:S01]  /*0540*/  IMAD.WIDE R16, R3, 0x4, R16 ;  /* 0x0000000403107825 */ /* 0x000fe200078e0210 */
[----:B------:R0:W3:Y:S03]  /*0550*/  @!P3 LDG.E R28, desc[UR8][R18.64] ;  /* 0x00000008121cb981 */ /* 0x0000e6000c1e1900 */
[----:B------:R-:W-:Y:S01]  /*0560*/  @!P1 IMAD.WIDE R24, R27, 0x4, R16 ;  /* 0x000000041b189825 */ /* 0x000fe200078e0210 */
[----:B------:R-:W4:Y:S04]  /*0570*/  LDG.E R18, desc[UR8][R16.64] ;  /* 0x0000000810127981 */ /* 0x000f28000c1e1900 */
[----:B------:R1:W5:Y:S04]  /*0580*/  @!P1 LDG.E R29, desc[UR8][R24.64] ;  /* 0x00000008181d9981 */ /* 0x000368000c1e1900 */
[----:B------:R-:W5:Y:S01]  /*0590*/  LDG.E R16, desc[UR8][R10.64] ;  /* 0x000000080a107981 */ /* 0x000f62000c1e1900 */
[----:B------:R-:W0:Y:S01]  /*05a0*/  S2UR UR6, SR_CgaCtaId ;  /* 0x00000000000679c3 */ /* 0x000e220000008800 */
[----:B------:R-:W-:-:S02]  /*05b0*/  UMOV UR5, 0x400 ;  /* 0x0000040000057882 */ /* 0x000fc40000000000 */
[----:B0-----:R-:W-:Y:S01]  /*05c0*/  ULEA UR5, UR6, UR5, 0x18 ;  /* 0x0000000506057291 */ /* 0x001fe2000f8ec0ff */
[C---:B--2---:R-:W-:Y:S01]  /*05d0*/  IMAD.SHL.U32 R20, R26.reuse, 0x4, RZ ;  /* 0x000000041a147824 */ /* 0x044fe200078e00ff */
[----:B------:R-:W-:-:S04]  /*05e0*/  LOP3.LUT R19, R26, 0x4, RZ, 0xc0, !PT ;  /* 0x000000041a137812 */ /* 0x000fc800078ec0ff */
[----:B------:R-:W-:Y:S01]  /*05f0*/  LOP3.LUT R21, R20, 0x4, RZ, 0xc0, !PT ;  /* 0x0000000414157812 */ /* 0x000fe200078ec0ff */
[C---:B---3--:R-:W-:Y:S02]  /*0600*/  IMAD.SHL.U32 R20, R28.reuse, 0x8, RZ ;  /* 0x000000081c147824 */ /* 0x048fe400078e00ff */
[----:B-1----:R-:W-:Y:S01]  /*0610*/  IMAD.SHL.U32 R24, R28, 0x4, RZ ;  /* 0x000000041c187824 */ /* 0x002fe200078e00ff */
[----:B----4-:R-:W-:Y:S01]  /*0620*/  LOP3.LUT R21, R21, 0x1, R18, 0xf8, !PT ;  /* 0x0000000115157812 */ /* 0x010fe200078ef812 */
[----:B-----5:R-:W-:-:S03]  /*0630*/  IMAD.SHL.U32 R17, R29, 0x2, RZ ;  /* 0x000000021d117824 */ /* 0x020fc600078e00ff */
[----:B------:R-:W-:-:S04]  /*0640*/  LOP3.LUT R20, R21, 0x8, R20, 0xf8, !PT ;  /* 0x0000000815147812 */ /* 0x000fc800078ef814 */
[----:B------:R-:W-:-:S04]  /*0650*/  LOP3.LUT R17, R20, 0x2, R17, 0xf8, !PT ;  /* 0x0000000214117812 */ /* 0x000fc800078ef811 */
[----:B------:R-:W-:-:S05]  /*0660*/  LEA R17, R17, UR5, 0x2 ;  /* 0x0000000511117c11 */ /* 0x000fca000f8e10ff */
[----:B------:R0:W1:Y:S02]  /*0670*/  LDS R20, [R17] ;  /* 0x0000000011147984 */ /* 0x0000640000000800 */
[----:B0-----:R-:W-:Y:S02]  /*0680*/  IMAD.SHL.U32 R17, R28, 0x2, RZ ;  /* 0x000000021c117824 */ /* 0x001fe400078e00ff */
[----:B-1----:R-:W-:Y:S01]  /*0690*/  FFMA R23, R20, R16, R23 ;  /* 0x0000001014177223 */ /* 0x002fe20000000017 */
[----:B------:R-:W-:Y:S01]  /*06a0*/  SHF.R.U32.HI R16, RZ, 0x2, R18 ;  /* 0x00000002ff107819 */ /* 0x000fe20000011612 */
[----:B------:R-:W-:Y:S01]  /*06b0*/  IMAD.SHL.U32 R20, R26, 0x2, RZ ;  /* 0x000000021a147824 */ /* 0x000fe200078e00ff */
[----:B------:R-:W-:Y:S02]  /*06c0*/  SHF.R.U32.HI R26, RZ, 0x1, R26 ;  /* 0x00000001ff1a7819 */ /* 0x000fe4000001161a */
[----:B------:R-:W-:Y:S02]  /*06d0*/  LOP3.LUT R16, R19, 0x1, R16, 0xf8, !PT ;  /* 0x0000000113107812 */ /* 0x000fe400078ef810 */
[----:B------:R-:W-:-:S02]  /*06e0*/  SHF.R.U32.HI R19, RZ, 0x1, R18 ;  /* 0x00000001ff137819 */ /* 0x000fc40000011612 */
[----:B------:R-:W-:Y:S02]  /*06f0*/  LOP3.LUT R20, R20, 0x4, RZ, 0xc0, !PT ;  /* 0x0000000414147812 */ /* 0x000fe400078ec0ff */
[----:B------:R-:W-:Y:S02]  /*0700*/  LOP3.LUT R16, R16, 0x8, R17, 0xf8, !PT ;  /* 0x0000000810107812 */ /* 0x000fe400078ef811 */
[----:B------:R-:W-:Y:S02]  /*0710*/  LOP3.LUT R19, R20, 0x1, R19, 0xf8, !PT ;  /* 0x0000000114137812 */ /* 0x000fe400078ef813 */
[----:B------:R-:W-:Y:S01]  /*0720*/  SHF.R.U32.HI R18, RZ, 0x3, R18 ;  /* 0x00000003ff127819 */ /* 0x000fe20000011612 */
[----:B------:R-:W2:Y:S01]  /*0730*/  LDG.E R20, desc[UR8][R12.64] ;  /* 0x000000080c147981 */ /* 0x000ea2000c1e1900 */
[----:B------:R-:W-:Y:S02]  /*0740*/  LOP3.LUT R24, R19, 0x8, R24, 0xf8, !PT ;  /* 0x0000000813187812 */ /* 0x000fe400078ef818 */
[----:B------:R-:W-:-:S02]  /*0750*/  SHF.R.U32.HI R19, RZ, 0x1, R29 ;  /* 0x00000001ff137819 */ /* 0x000fc4000001161d */
[----:B------:R-:W-:Y:S02]  /*0760*/  LOP3.LUT R21, R26, 0x4, RZ, 0xc0, !PT ;  /* 0x000000041a157812 */ /* 0x000fe400078ec0ff */
[----:B------:R-:W-:Y:S01]  /*0770*/  LOP3.LUT R19, R16, 0x2, R19, 0xf8, !PT ;  /* 0x0000000210137812 */ /* 0x000fe200078ef813 */
[----:B------:R-:W-:Y:S01]  /*0780*/  IMAD.WIDE R16, R27, 0x4, R14 ;  /* 0x000000041b107825 */ /* 0x000fe200078e020e */
[----:B------:R-:W-:Y:S02]  /*0790*/  LOP3.LUT R21, R21, 0x1, R18, 0xf8, !PT ;  /* 0x0000000115157812 */ /* 0x000fe400078ef812 */
[----:B------:R-:W3:Y:S01]  /*07a0*/  LDG.E R18, desc[UR8][R14.64] ;  /* 0x000000080e127981 */ /* 0x000ee2000c1e1900 */
[--C-:B------:R-:W-:Y:S02]  /*07b0*/  LOP3.LUT R24, R24, 0x2, R29.reuse, 0xf8, !PT ;  /* 0x0000000218187812 */ /* 0x100fe400078ef81d */
[----:B------:R-:W-:Y:S01]  /*07c0*/  LOP3.LUT R28, R21, 0x8, R28, 0xf8, !PT ;  /* 0x00000008151c7812 */ /* 0x000fe200078ef81c */
[----:B------:R-:W4:Y:S01]  /*07d0*/  LDG.E R16, desc[UR8][R16.64] ;  /* 0x0000000810107981 */ /* 0x000f22000c1e1900 */
[----:B------:R-:W-:-:S02]  /*07e0*/  SHF.R.U32.HI R29, RZ, 0x2, R29 ;  /* 0x00000002ff1d7819 */ /* 0x000fc4000001161d */
[----:B------:R-:W-:Y:S02]  /*07f0*/  LEA R24, R24, UR5, 0x2 ;  /* 0x0000000518187c11 */ /* 0x000fe4000f8e10ff */
[----:B------:R-:W-:Y:S02]  /*0800*/  LOP3.LUT R28, R28, 0x2, R29, 0xf8, !PT ;  /* 0x000000021c1c7812 */ /* 0x000fe400078ef81d */
[----:B------:R-:W-:Y:S02]  /*0810*/  LEA R19, R19, UR5, 0x2 ;  /* 0x0000000513137c11 */ /* 0x000fe4000f8e10ff */
[----:B------:R-:W2:Y:S01]  /*0820*/  LDS R24, [R24] ;  /* 0x0000000018187984 */ /* 0x000ea20000000800 */
[----:B------:R-:W-:-:S03]  /*0830*/  LEA R28, R28, UR5, 0x2 ;  /* 0x000000051c1c7c11 */ /* 0x000fc6000f8e10ff */
[----:B------:R-:W3:Y:S04]  /*0840*/  LDS R26, [R19] ;  /* 0x00000000131a7984 */ /* 0x000ee80000000800 */
[----:B------:R-:W4:Y:S01]  /*0850*/  LDS R28, [R28] ;  /* 0x000000001c1c7984 */ /* 0x000f220000000800 */
[----:B--2---:R-:W-:-:S04]  /*0860*/  FFMA R23, R24, R20, R23 ;  /* 0x0000001418177223 */ /* 0x004fc80000000017 */
[----:B---3--:R-:W-:-:S04]  /*0870*/  FFMA R23, R26, R18, R23 ;  /* 0x000000121a177223 */ /* 0x008fc80000000017 */
[----:B----4-:R-:W-:-:S07]  /*0880*/  FFMA R23, R28, R16, R23 ;  /* 0x000000101c177223 */ /* 0x010fce0000000017 */
.L_x_4:
[----:B------:R-:W-:Y:S05]  /*0890*/  BSYNC.RECONVERGENT B0 ;  /* 0x0000000000007941 */ /* 0x000fea0003800200 */
.L_x_3:
[----:B------:R-:W-:Y:S01]  /*08a0*/  BAR.SYNC.DEFER_BLOCKING 0x0 ;  /* 0x0000000000007b1d */ /* 0x000fe20000010000 */
[----:B------:R-:W-:Y:S01]  /*08b0*/  UIADD3 UR5, UPT, UPT, UR4, 0x3, URZ ;  /* 0x0000000304057890 */ /* 0x000fe2000fffe0ff */
[C---:B------:R-:W-:Y:S01]  /*08c0*/  IMAD R5, R27.reuse, 0x4, R5 ;  /* 0x000000041b057824 */ /* 0x040fe200078e0205 */
[----:B------:R-:W-:Y:S01]  /*08d0*/  UIADD3 UR4, UPT, UPT, UR4, 0x4, URZ ;  /* 0x0000000404047890 */ /* 0x000fe2000fffe0ff */
[C---:B------:R-:W-:Y:S01]  /*08e0*/  IMAD R6, R27.reuse, 0x4, R6 ;  /* 0x000000041b067824 */ /* 0x040fe200078e0206 */
[----:B------:R-:W-:Y:S01]  /*08f0*/  UISETP.GE.AND UP0, UPT, UR5, UR10, UPT ;  /* 0x0000000a0500728c */ /* 0x000fe2000bf06270 */
[----:B------:R-:W-:Y:S02]  /*0900*/  IMAD R3, R27, 0x4, R3 ;  /* 0x000000041b037824 */ /* 0x000fe400078e0203 */
[----:B------:R-:W-:-:S06]  /*0910*/  VIADD R4, R4, 0x4 ;  /* 0x0000000404047836 */ /* 0x000fcc0000000000 */
[----:B------:R-:W-:Y:S05]  /*0920*/  BRA.U !UP0, `(.L_x_5) ;  /* 0xfffffff908547547 */ /* 0x000fea000b83ffff */
.L_x_0:
[----:B------:R-:W1:Y:S08]  /*0930*/  LDC R3, c[0x0][0x3a8] ;  /* 0x0000ea00ff037b82 */ /* 0x000e700000000800 */
[----:B------:R-:W2:Y:S01]  /*0940*/  LDC R0, c[0x0][0x3a0] ;  /* 0x0000e800ff007b82 */ /* 0x000ea20000000800 */
[----:B-1----:R-:W-:-:S04]  /*0950*/  ISETP.GE.AND P0, PT, R2, R3, PT ;  /* 0x000000030200720c */ /* 0x002fc80003f06270 */
[----:B--2---:R-:W-:-:S13]  /*0960*/  ISETP.LE.OR P0, PT, R0, UR7, P0 ;  /* 0x0000000700007c0c */ /* 0x004fda0008703670 */
[----:B------:R-:W-:Y:S05]  /*0970*/  @P0 EXIT ;  /* 0x000000000000094d */ /* 0x000fea0003800000 */
[----:B------:R-:W1:Y:S01]  /*0980*/  LDC.64 R4, c[0x0][0x390] ;  /* 0x0000e400ff047b82 */ /* 0x000e620000000a00 */
[----:B------:R-:W-:-:S04]  /*0990*/  IMAD R3, R3, UR7, R2 ;  /* 0x0000000703037c24 */ /* 0x000fc8000f8e0202 */
[----:B-1----:R-:W-:-:S05]  /*09a0*/  IMAD.WIDE R2, R3, 0x4, R4 ;  /* 0x0000000403027825 */ /* 0x002fca00078e0204 */
[----:B------:R-:W-:Y:S01]  /*09b0*/  STG.E desc[UR8][R2.64], R23 ;  /* 0x0000001702007986 */ /* 0x000fe2000c101908 */
[----:B------:R-:W-:Y:S05]  /*09c0*/  EXIT ;  /* 0x000000000000794d */ /* 0x000fea0003800000 */
.L_x_6:
[----:B------:R-:W-:-:S00]  /*09d0*/  BRA `(.L_x_6) ;  /* 0xfffffffc00fc7947 */ /* 0x000fc0000383ffff */
[----:B------:R-:W-:-:S00]  /*09e0*/  NOP ;  /* 0x0000000000007918 */ /* 0x000fc00000000000 */
        /* <DEDUP_REMOVED lines=9> */
.L_x_7:


//--------------------- .nv.shared._Z8lut_gemmPKfPKiPfS0_iii --------------------------
	.section	.nv.shared._Z8lut_gemmPKfPKiPfS0_iii,"aw",@nobits
	.sectionflags	@""
	.align	4
.nv.shared._Z8lut_gemmPKfPKiPfS0_iii:
	.zero		1088


//--------------------- .nv.shared.reserved.0     --------------------------
	.section	.nv.shared.reserved.0,"aw",@nobits
	.weak		__nv_reservedSMEM_offset_0_alias
	.size		__nv_reservedSMEM_offset_0_alias, 0, 64
	.other		__nv_reservedSMEM_offset_0_alias,@"STO_CUDA_RESERVED_SHARED STV_DEFAULT"
__nv_reservedSMEM_offset_0_alias:
	.zero		0
	.zero		64


//--------------------- .nv.constant0._Z8lut_gemmPKfPKiPfS0_iii --------------------------
	.section	.nv.constant0._Z8lut_gemmPKfPKiPfS0_iii,"a",@progbits
	.sectionflags	@""
	.align	4
.nv.constant0._Z8lut_gemmPKfPKiPfS0_iii:
	.zero		940


//--------------------- SYMBOLS --------------------------

	.type		.nv.reservedSmem.offset0,@object
	.size		.nv.reservedSmem.offset0,0x4
	.type		.nv.reservedSmem.cap,@object
	.size		.nv.reservedSmem.cap,0x4
